//
// Generated by NVIDIA NVVM Compiler
//
// Compiler Build ID: CL-36424714
// Cuda compilation tools, release 13.0, V13.0.88
// Based on NVVM 20.0.0
//

.version 9.0
.target sm_100
.address_size 64

	// .globl	_Z3addPfS_S_

.visible .entry _Z3addPfS_S_(
	.param .u64 .ptr .align 1 _Z3addPfS_S__param_0,
	.param .u64 .ptr .align 1 _Z3addPfS_S__param_1,
	.param .u64 .ptr .align 1 _Z3addPfS_S__param_2
)
{
	.reg .pred 	%p<2>;
	.reg .b32 	%r<5>;
	.reg .b32 	%f<4>;
	.reg .b64 	%rd<11>;

	ld.param.u64 	%rd1, [_Z3addPfS_S__param_0];
	ld.param.u64 	%rd2, [_Z3addPfS_S__param_1];
	ld.param.u64 	%rd3, [_Z3addPfS_S__param_2];
	mov.u32 	%r2, %ctaid.x;
	mov.u32 	%r3, %ntid.x;
	mov.u32 	%r4, %tid.x;
	mad.lo.s32 	%r1, %r2, %r3, %r4;
	setp.gt.s32 	%p1, %r1, 99;
	@%p1 bra 	$L__BB0_2;
	cvta.to.global.u64 	%rd4, %rd1;
	cvta.to.global.u64 	%rd5, %rd2;
	cvta.to.global.u64 	%rd6, %rd3;
	mul.wide.s32 	%rd7, %r1, 4;
	add.s64 	%rd8, %rd4, %rd7;
	ld.global.f32 	%f1, [%rd8];
	add.s64 	%rd9, %rd5, %rd7;
	ld.global.f32 	%f2, [%rd9];
	add.f32 	%f3, %f1, %f2;
	add.s64 	%rd10, %rd6, %rd7;
	st.global.f32 	[%rd10], %f3;
$L__BB0_2:
	ret;

}


// ===== COMPILED SASS (sm_100) =====

	.target	sm_100

	.elftype	@"ET_EXEC"


//--------------------- .note.nv.tkinfo           --------------------------
	.section	.note.nv.tkinfo,"",@"SHT_NOTE"
	.sectionflags	@"SHF_NOTE_NV_TKINFO"
	.tkinfo
        /*0018*/ 	.word	0x00000002
        /*0030*/ 	.string	""
        /*0030*/ 	.string	"ptxas"
        /*0030*/ 	.string	"Cuda compilation tools, release 13.0, V13.0.88"
        /*0030*/ 	.string	"Build cuda_13.0.r13.0/compiler.36424714_0"
        /*0030*/ 	.string	"-arch sm_100 -m 64 "



//--------------------- .note.nv.cuinfo           --------------------------
	.section	.note.nv.cuinfo,"",@"SHT_NOTE"
	.sectionflags	@"SHF_NOTE_NV_CUINFO"
        /*0018*/ 	.short	0x0002
        /*001a*/ 	.short	0x0064
        /*001c*/ 	.short	0x0082
	.zero		2


//--------------------- .nv.info                  --------------------------
	.section	.nv.info,"",@"SHT_CUDA_INFO"
	.align	4


	//----- nvinfo : EIATTR_REGCOUNT
	.align		4
        /*0000*/ 	.byte	0x04, 0x2f
        /*0002*/ 	.short	(.L_1 - .L_0)
	.align		4
.L_0:
        /*0004*/ 	.word	index@(_Z3addPfS_S_)
        /*0008*/ 	.word	0x0000000c


	//----- nvinfo : EIATTR_FRAME_SIZE
	.align		4
.L_1:
        /*000c*/ 	.byte	0x04, 0x11
        /*000e*/ 	.short	(.L_3 - .L_2)
	.align		4
.L_2:
        /*0010*/ 	.word	index@(_Z3addPfS_S_)
        /*0014*/ 	.word	0x00000000


	//----- nvinfo : EIATTR_MIN_STACK_SIZE
	.align		4
.L_3:
        /*0018*/ 	.byte	0x04, 0x12
        /*001a*/ 	.short	(.L_5 - .L_4)
	.align		4
.L_4:
        /*001c*/ 	.word	index@(_Z3addPfS_S_)
        /*0020*/ 	.word	0x00000000
.L_5:


//--------------------- .nv.compat                --------------------------
	.section	.nv.compat,"",@"SHT_CUDA_COMPAT_INFO"
	.align	4
        /*0000*/ 	.byte	0x02, 0x09, 0x00, 0x00, 0x02, 0x02, 0x01, 0x00, 0x02, 0x05, 0x05, 0x00, 0x03, 0x07, 0x01, 0x01
        /*0010*/ 	.byte	0x02, 0x03, 0x00, 0x00, 0x02, 0x06, 0x01, 0x00, 0x04, 0x0b, 0x08, 0x00, 0x09, 0x00, 0x00, 0x00
        /*0020*/ 	.byte	0x00, 0x00, 0x00, 0x00


//--------------------- .nv.info._Z3addPfS_S_     --------------------------
	.section	.nv.info._Z3addPfS_S_,"",@"SHT_CUDA_INFO"
	.sectionflags	@""
	.align	4


	//----- nvinfo : EIATTR_CUDA_API_VERSION
	.align		4
        /*0000*/ 	.byte	0x04, 0x37
        /*0002*/ 	.short	(.L_7 - .L_6)
.L_6:
        /*0004*/ 	.word	0x00000082


	//----- nvinfo : EIATTR_KPARAM_INFO
	.align		4
.L_7:
        /*0008*/ 	.byte	0x04, 0x17
        /*000a*/ 	.short	(.L_9 - .L_8)
.L_8:
        /*000c*/ 	.word	0x00000000
        /*0010*/ 	.short	0x0002
        /*0012*/ 	.short	0x0010
        /*0014*/ 	.byte	0x00, 0xf5, 0x21, 0x00


	//----- nvinfo : EIATTR_KPARAM_INFO
	.align		4
.L_9:
        /*0018*/ 	.byte	0x04, 0x17
        /*001a*/ 	.short	(.L_11 - .L_10)
.L_10:
        /*001c*/ 	.word	0x00000000
        /*0020*/ 	.short	0x0001
        /*0022*/ 	.short	0x0008
        /*0024*/ 	.byte	0x00, 0xf5, 0x21, 0x00


	//----- nvinfo : EIATTR_KPARAM_INFO
	.align		4
.L_11:
        /*0028*/ 	.byte	0x04, 0x17
        /*002a*/ 	.short	(.L_13 - .L_12)
.L_12:
        /*002c*/ 	.word	0x00000000
        /*0030*/ 	.short	0x0000
        /*0032*/ 	.short	0x0000
        /*0034*/ 	.byte	0x00, 0xf5, 0x21, 0x00


	//----- nvinfo : EIATTR_SPARSE_MMA_MASK
	.align		4
.L_13:
        /*0038*/ 	.byte	0x03, 0x50
        /*003a*/ 	.short	0x0000


	//----- nvinfo : EIATTR_MAXREG_COUNT
	.align		4
        /*003c*/ 	.byte	0x03, 0x1b
        /*003e*/ 	.short	0x00ff


	//----- nvinfo : EIATTR_MERCURY_ISA_VERSION
	.align		4
        /*0040*/ 	.byte	0x03, 0x5f
        /*0042*/ 	.short	0x0101


	//----- nvinfo : EIATTR_VRC_CTA_INIT_COUNT
	.align		4
        /*0044*/ 	.byte	0x02, 0x4a
	.zero		1
	.zero		1


	//----- nvinfo : EIATTR_EXIT_INSTR_OFFSETS
	.align		4
        /*0048*/ 	.byte	0x04, 0x1c
        /*004a*/ 	.short	(.L_15 - .L_14)


	//   ....[0]....
.L_14:
        /*004c*/ 	.word	0x00000060


	//   ....[1]....
        /*0050*/ 	.word	0x00000120


	//----- nvinfo : EIATTR_CBANK_PARAM_SIZE
	.align		4
.L_15:
        /*0054*/ 	.byte	0x03, 0x19
        /*0056*/ 	.short	0x0018


	//----- nvinfo : EIATTR_PARAM_CBANK
	.align		4
        /*0058*/ 	.byte	0x04, 0x0a
        /*005a*/ 	.short	(.L_17 - .L_16)
	.align		4
.L_16:
        /*005c*/ 	.word	index@(.nv.constant0._Z3addPfS_S_)
        /*0060*/ 	.short	0x0380
        /*0062*/ 	.short	0x0018


	//----- nvinfo : EIATTR_SW_WAR
	.align		4
.L_17:
        /*0064*/ 	.byte	0x04, 0x36
        /*0066*/ 	.short	(.L_19 - .L_18)
.L_18:
        /*0068*/ 	.word	0x00000008
.L_19:


//--------------------- .nv.callgraph             --------------------------
	.section	.nv.callgraph,"",@"SHT_CUDA_CALLGRAPH"
	.align	4
	.sectionentsize	8
	.align		4
        /*0000*/ 	.word	0x00000000
	.align		4
        /*0004*/ 	.word	0xffffffff
	.align		4
        /*0008*/ 	.word	0x00000000
	.align		4
        /*000c*/ 	.word	0xfffffffe
	.align		4
        /*0010*/ 	.word	0x00000000
	.align		4
        /*0014*/ 	.word	0xfffffffd
	.align		4
        /*0018*/ 	.word	0x00000000
	.align		4
        /*001c*/ 	.word	0xfffffffc


//--------------------- .text._Z3addPfS_S_        --------------------------
	.section	.text._Z3addPfS_S_,"ax",@progbits
	.align	128
        .global         _Z3addPfS_S_
        .type           _Z3addPfS_S_,@function
        .size           _Z3addPfS_S_,(.L_x_1 - _Z3addPfS_S_)
        .other          _Z3addPfS_S_,@"STO_CUDA_ENTRY STV_DEFAULT"
_Z3addPfS_S_:
.text._Z3addPfS_S_:
[----:B------:R-:W-:Y:S01]  /*0000*/  LDC R1, c[0x0][0x37c] ;  /* 0x0000df00ff017b82 */ /* 0x000fe20000000800 */
[----:B------:R-:W0:Y:S07]  /*0010*/  S2R R0, SR_TID.X ;  /* 0x0000000000007919 */ /* 0x000e2e0000002100 */
[----:B------:R-:W0:Y:S08]  /*0020*/  S2UR UR4, SR_CTAID.X ;  /* 0x00000000000479c3 */ /* 0x000e300000002500 */
[----:B------:R-:W0:Y:S02]  /*0030*/  LDC R9, c[0x0][0x360] ;  /* 0x0000d800ff097b82 */ /* 0x000e240000000800 */
[----:B0-----:R-:W-:-:S05]  /*0040*/  IMAD R9, R9, UR4, R0 ;  /* 0x0000000409097c24 */ /* 0x001fca000f8e0200 */
[----:B------:R-:W-:-:S13]  /*0050*/  ISETP.GT.AND P0, PT, R9, 0x63, PT ;  /* 0x000000630900780c */ /* 0x000fda0003f04270 */
[----:B------:R-:W-:Y:S05]  /*0060*/  @P0 EXIT ;  /* 0x000000000000094d */ /* 0x000fea0003800000 */
[----:B------:R-:W0:Y:S01]  /*0070*/  LDC.64 R2, c[0x0][0x380] ;  /* 0x0000e000ff027b82 */ /* 0x000e220000000a00 */
[----:B------:R-:W1:Y:S07]  /*0080*/  LDCU.64 UR4, c[0x0][0x358] ;  /* 0x00006b00ff0477ac */ /* 0x000e6e0008000a00 */
[----:B------:R-:W2:Y:S08]  /*0090*/  LDC.64 R4, c[0x0][0x388] ;  /* 0x0000e200ff047b82 */ /* 0x000eb00000000a00 */
[----:B------:R-:W3:Y:S01]  /*00a0*/  LDC.64 R6, c[0x0][0x390] ;  /* 0x0000e400ff067b82 */ /* 0x000ee20000000a00 */
[----:B0-----:R-:W-:-:S06]  /*00b0*/  IMAD.WIDE R2, R9, 0x4, R2 ;  /* 0x0000000409027825 */ /* 0x001fcc00078e0202 */
[----:B-1----:R-:W4:Y:S01]  /*00c0*/  LDG.E R2, desc[UR4][R2.64] ;  /* 0x0000000402027981 */ /* 0x002f22000c1e1900 */
[----:B--2---:R-:W-:-:S06]  /*00d0*/  IMAD.WIDE R4, R9, 0x4, R4 ;  /* 0x0000000409047825 */ /* 0x004fcc00078e0204 */
[----:B------:R-:W4:Y:S01]  /*00e0*/  LDG.E R5, desc[UR4][R4.64] ;  /* 0x0000000404057981 */ /* 0x000f22000c1e1900 */
[----:B---3--:R-:W-:-:S04]  /*00f0*/  IMAD.WIDE R6, R9, 0x4, R6 ;  /* 0x0000000409067825 */ /* 0x008fc800078e0206 */
[----:B----4-:R-:W-:-:S05]  /*0100*/  FADD R9, R2, R5 ;  /* 0x0000000502097221 */ /* 0x010fca0000000000 */
[----:B------:R-:W-:Y:S01]  /*0110*/  STG.E desc[UR4][R6.64], R9 ;  /* 0x0000000906007986 */ /* 0x000fe2000c101904 */
[----:B------:R-:W-:Y:S05]  /*0120*/  EXIT ;  /* 0x000000000000794d */ /* 0x000fea0003800000 */
.L_x_0:
[----:B------:R-:W-:-:S00]  /*0130*/  BRA `(.L_x_0) ;  /* 0xfffffffc00fc7947 */ /* 0x000fc0000383ffff */
[----:B------:R-:W-:-:S00]  /*0140*/  NOP ;  /* 0x0000000000007918 */ /* 0x000fc00000000000 */
        /* <DEDUP_REMOVED lines=11> */
.L_x_1:


//--------------------- .nv.shared.reserved.0     --------------------------
	.section	.nv.shared.reserved.0,"aw",@nobits
	.weak		__nv_reservedSMEM_offset_0_alias
	.size		__nv_reservedSMEM_offset_0_alias, 0, 64
	.other		__nv_reservedSMEM_offset_0_alias,@"STO_CUDA_RESERVED_SHARED STV_DEFAULT"
__nv_reservedSMEM_offset_0_alias:
	.zero		0
	.zero		64


//--------------------- .nv.constant0._Z3addPfS_S_ --------------------------
	.section	.nv.constant0._Z3addPfS_S_,"a",@progbits
	.sectionflags	@""
	.align	4
.nv.constant0._Z3addPfS_S_:
	.zero		920


//--------------------- SYMBOLS --------------------------

	.type		.nv.reservedSmem.offset0,@object
	.size		.nv.reservedSmem.offset0,0x4
